//
// Generated by NVIDIA NVVM Compiler
//
// Compiler Build ID: CL-36424714
// Cuda compilation tools, release 13.0, V13.0.88
// Based on NVVM 20.0.0
//

.version 9.0
.target sm_100
.address_size 64

	// .globl	_Z8kernel10Pi
.extern .func  (.param .b32 func_retval0) vprintf
(
	.param .b64 vprintf_param_0,
	.param .b64 vprintf_param_1
)
;
.global .align 1 .b8 $str[49] = {72, 101, 108, 108, 111, 32, 102, 114, 111, 109, 32, 116, 104, 114, 101, 97, 100, 32, 37, 100, 32, 97, 110, 100, 32, 37, 100, 32, 105, 110, 32, 98, 108, 111, 99, 107, 32, 37, 100, 32, 97, 110, 100, 32, 37, 100, 32, 10};

.visible .entry _Z8kernel10Pi(
	.param .u64 .ptr .align 1 _Z8kernel10Pi_param_0
)
{
	.local .align 16 .b8 	__local_depot0[16];
	.reg .b64 	%SP;
	.reg .b64 	%SPL;
	.reg .b32 	%r<7>;
	.reg .b64 	%rd<5>;

	mov.u64 	%SPL, __local_depot0;
	cvta.local.u64 	%SP, %SPL;
	add.u64 	%rd1, %SP, 0;
	add.u64 	%rd2, %SPL, 0;
	mov.u32 	%r1, %tid.x;
	mov.u32 	%r2, %tid.y;
	mov.u32 	%r3, %ctaid.x;
	mov.u32 	%r4, %ctaid.y;
	st.local.v4.u32 	[%rd2], {%r1, %r2, %r3, %r4};
	mov.u64 	%rd3, $str;
	cvta.global.u64 	%rd4, %rd3;
	{ // callseq 0, 0
	.param .b64 param0;
	st.param.b64 	[param0], %rd4;
	.param .b64 param1;
	st.param.b64 	[param1], %rd1;
	.param .b32 retval0;
	call.uni (retval0), 
	vprintf, 
	(
	param0, 
	param1
	);
	ld.param.b32 	%r5, [retval0];
	} // callseq 0
	ret;

}


// ===== COMPILED SASS (sm_100) =====

	.target	sm_100

	.elftype	@"ET_EXEC"


//--------------------- .note.nv.tkinfo           --------------------------
	.section	.note.nv.tkinfo,"",@"SHT_NOTE"
	.sectionflags	@"SHF_NOTE_NV_TKINFO"
	.tkinfo
        /*0018*/ 	.word	0x00000002
        /*0030*/ 	.string	""
        /*0030*/ 	.string	"ptxas"
        /*0030*/ 	.string	"Cuda compilation tools, release 13.0, V13.0.88"
        /*0030*/ 	.string	"Build cuda_13.0.r13.0/compiler.36424714_0"
        /*0030*/ 	.string	"-arch sm_100 -m 64 "



//--------------------- .note.nv.cuinfo           --------------------------
	.section	.note.nv.cuinfo,"",@"SHT_NOTE"
	.sectionflags	@"SHF_NOTE_NV_CUINFO"
        /*0018*/ 	.short	0x0002
        /*001a*/ 	.short	0x0064
        /*001c*/ 	.short	0x0082
	.zero		2


//--------------------- .nv.info                  --------------------------
	.section	.nv.info,"",@"SHT_CUDA_INFO"
	.align	4


	//----- nvinfo : EIATTR_REGCOUNT
	.align		4
        /*0000*/ 	.byte	0x04, 0x2f
        /*0002*/ 	.short	(.L_2 - .L_1)
	.align		4
.L_1:
        /*0004*/ 	.word	index@(_Z8kernel10Pi)
        /*0008*/ 	.word	0x00000018


	//----- nvinfo : EIATTR_FRAME_SIZE
	.align		4
.L_2:
        /*000c*/ 	.byte	0x04, 0x11
        /*000e*/ 	.short	(.L_4 - .L_3)
	.align		4
.L_3:
        /*0010*/ 	.word	index@(_Z8kernel10Pi)
        /*0014*/ 	.word	0x00000010


	//----- nvinfo : EIATTR_MIN_STACK_SIZE
	.align		4
.L_4:
        /*0018*/ 	.byte	0x04, 0x12
        /*001a*/ 	.short	(.L_6 - .L_5)
	.align		4
.L_5:
        /*001c*/ 	.word	index@(_Z8kernel10Pi)
        /*0020*/ 	.word	0x00000010
.L_6:


//--------------------- .nv.compat                --------------------------
	.section	.nv.compat,"",@"SHT_CUDA_COMPAT_INFO"
	.align	4
        /*0000*/ 	.byte	0x02, 0x09, 0x00, 0x00, 0x02, 0x02, 0x01, 0x00, 0x02, 0x05, 0x05, 0x00, 0x03, 0x07, 0x01, 0x01
        /*0010*/ 	.byte	0x02, 0x03, 0x00, 0x00, 0x02, 0x06, 0x01, 0x00, 0x04, 0x0b, 0x08, 0x00, 0x09, 0x00, 0x00, 0x00
        /*0020*/ 	.byte	0x00, 0x00, 0x00, 0x00


//--------------------- .nv.info._Z8kernel10Pi    --------------------------
	.section	.nv.info._Z8kernel10Pi,"",@"SHT_CUDA_INFO"
	.sectionflags	@""
	.align	4


	//----- nvinfo : EIATTR_CUDA_API_VERSION
	.align		4
        /*0000*/ 	.byte	0x04, 0x37
        /*0002*/ 	.short	(.L_8 - .L_7)
.L_7:
        /*0004*/ 	.word	0x00000082


	//----- nvinfo : EIATTR_KPARAM_INFO
	.align		4
.L_8:
        /*0008*/ 	.byte	0x04, 0x17
        /*000a*/ 	.short	(.L_10 - .L_9)
.L_9:
        /*000c*/ 	.word	0x00000000
        /*0010*/ 	.short	0x0000
        /*0012*/ 	.short	0x0000
        /*0014*/ 	.byte	0x00, 0xf5, 0x21, 0x00


	//----- nvinfo : EIATTR_SPARSE_MMA_MASK
	.align		4
.L_10:
        /*0018*/ 	.byte	0x03, 0x50
        /*001a*/ 	.short	0x0000


	//----- nvinfo : EIATTR_MAXREG_COUNT
	.align		4
        /*001c*/ 	.byte	0x03, 0x1b
        /*001e*/ 	.short	0x00ff


	//----- nvinfo : EIATTR_EXTERNS
	.align		4
        /*0020*/ 	.byte	0x04, 0x0f
        /*0022*/ 	.short	(.L_12 - .L_11)


	//   ....[0]....
	.align		4
.L_11:
        /*0024*/ 	.word	index@(vprintf)


	//----- nvinfo : EIATTR_MERCURY_ISA_VERSION
	.align		4
.L_12:
        /*0028*/ 	.byte	0x03, 0x5f
        /*002a*/ 	.short	0x0101


	//----- nvinfo : EIATTR_VRC_CTA_INIT_COUNT
	.align		4
        /*002c*/ 	.byte	0x02, 0x4a
	.zero		1
	.zero		1


	//----- nvinfo : EIATTR_SYSCALL_OFFSETS
	.align		4
        /*0030*/ 	.byte	0x04, 0x46
        /*0032*/ 	.short	(.L_14 - .L_13)


	//   ....[0]....
.L_13:
        /*0034*/ 	.word	0x00000110


	//----- nvinfo : EIATTR_EXIT_INSTR_OFFSETS
	.align		4
.L_14:
        /*0038*/ 	.byte	0x04, 0x1c
        /*003a*/ 	.short	(.L_16 - .L_15)


	//   ....[0]....
.L_15:
        /*003c*/ 	.word	0x00000120


	//----- nvinfo : EIATTR_CBANK_PARAM_SIZE
	.align		4
.L_16:
        /*0040*/ 	.byte	0x03, 0x19
        /*0042*/ 	.short	0x0008


	//----- nvinfo : EIATTR_PARAM_CBANK
	.align		4
        /*0044*/ 	.byte	0x04, 0x0a
        /*0046*/ 	.short	(.L_18 - .L_17)
	.align		4
.L_17:
        /*0048*/ 	.word	index@(.nv.constant0._Z8kernel10Pi)
        /*004c*/ 	.short	0x0380
        /*004e*/ 	.short	0x0008


	//----- nvinfo : EIATTR_SW_WAR
	.align		4
.L_18:
        /*0050*/ 	.byte	0x04, 0x36
        /*0052*/ 	.short	(.L_20 - .L_19)
.L_19:
        /*0054*/ 	.word	0x00000008
.L_20:


//--------------------- .nv.callgraph             --------------------------
	.section	.nv.callgraph,"",@"SHT_CUDA_CALLGRAPH"
	.align	4
	.sectionentsize	8
	.align		4
        /*0000*/ 	.word	0x00000000
	.align		4
        /*0004*/ 	.word	0xffffffff
	.align		4
        /*0008*/ 	.word	index@(_Z8kernel10Pi)
	.align		4
        /*000c*/ 	.word	index@(vprintf)
	.align		4
        /*0010*/ 	.word	0x00000000
	.align		4
        /*0014*/ 	.word	0xfffffffe
	.align		4
        /*0018*/ 	.word	0x00000000
	.align		4
        /*001c*/ 	.word	0xfffffffd
	.align		4
        /*0020*/ 	.word	0x00000000
	.align		4
        /*0024*/ 	.word	0xfffffffc


//--------------------- .nv.constant4             --------------------------
	.section	.nv.constant4,"a",@progbits
	.align	8
	.align		8
.nv.constant4:
        /*0000*/ 	.dword	vprintf
	.align		8
        /*0008*/ 	.dword	$str


//--------------------- .text._Z8kernel10Pi       --------------------------
	.section	.text._Z8kernel10Pi,"ax",@progbits
	.align	128
        .global         _Z8kernel10Pi
        .type           _Z8kernel10Pi,@function
        .size           _Z8kernel10Pi,(.L_x_2 - _Z8kernel10Pi)
        .other          _Z8kernel10Pi,@"STO_CUDA_ENTRY STV_DEFAULT"
_Z8kernel10Pi:
.text._Z8kernel10Pi:
[----:B------:R-:W0:Y:S01]  /*0000*/  LDC R1, c[0x0][0x37c] ;  /* 0x0000df00ff017b82 */ /* 0x000e220000000800 */
[----:B------:R-:W1:Y:S01]  /*0010*/  S2R R8, SR_TID.X ;  /* 0x0000000000087919 */ /* 0x000e620000002100 */
[----:B0-----:R-:W-:Y:S01]  /*0020*/  VIADD R1, R1, 0xfffffff0 ;  /* 0xfffffff001017836 */ /* 0x001fe20000000000 */
[----:B------:R-:W-:Y:S01]  /*0030*/  MOV R0, 0x0 ;  /* 0x0000000000007802 */ /* 0x000fe20000000f00 */
[----:B------:R-:W0:Y:S01]  /*0040*/  LDCU UR4, c[0x0][0x2f8] ;  /* 0x00005f00ff0477ac */ /* 0x000e220008000800 */
[----:B------:R-:W1:Y:S03]  /*0050*/  S2R R9, SR_TID.Y ;  /* 0x0000000000097919 */ /* 0x000e660000002200 */
[----:B------:R2:W3:Y:S01]  /*0060*/  LDC.64 R2, c[0x4][R0] ;  /* 0x0100000000027b82 */ /* 0x0004e20000000a00 */
[----:B------:R-:W4:Y:S01]  /*0070*/  LDCU.64 UR6, c[0x4][0x8] ;  /* 0x01000100ff0677ac */ /* 0x000f220008000a00 */
[----:B------:R-:W1:Y:S01]  /*0080*/  S2R R10, SR_CTAID.X ;  /* 0x00000000000a7919 */ /* 0x000e620000002500 */
[----:B------:R-:W5:Y:S01]  /*0090*/  LDCU UR5, c[0x0][0x2fc] ;  /* 0x00005f80ff0577ac */ /* 0x000f620008000800 */
[----:B------:R-:W1:Y:S01]  /*00a0*/  S2R R11, SR_CTAID.Y ;  /* 0x00000000000b7919 */ /* 0x000e620000002600 */
[----:B0-----:R-:W-:Y:S01]  /*00b0*/  IADD3 R6, P0, PT, R1, UR4, RZ ;  /* 0x0000000401067c10 */ /* 0x001fe2000ff1e0ff */
[----:B----4-:R-:W-:Y:S01]  /*00c0*/  IMAD.U32 R4, RZ, RZ, UR6 ;  /* 0x00000006ff047e24 */ /* 0x010fe2000f8e00ff */
[----:B------:R-:W-:-:S03]  /*00d0*/  MOV R5, UR7 ;  /* 0x0000000700057c02 */ /* 0x000fc60008000f00 */
[----:B-----5:R-:W-:Y:S01]  /*00e0*/  IMAD.X R7, RZ, RZ, UR5, P0 ;  /* 0x00000005ff077e24 */ /* 0x020fe200080e06ff */
[----:B-1----:R2:W-:Y:S07]  /*00f0*/  STL.128 [R1], R8 ;  /* 0x0000000801007387 */ /* 0x0025ee0000100c00 */
[----:B------:R-:W-:-:S07]  /*0100*/  LEPC R20, `(.L_x_0) ;  /* 0x000000001014794e */ /* 0x000fce0000000000 */
[----:B--23--:R-:W-:Y:S05]  /*0110*/  CALL.ABS.NOINC R2 ;  /* 0x0000000002007343 */ /* 0x00cfea0003c00000 */
.L_x_0:
[----:B------:R-:W-:Y:S05]  /*0120*/  EXIT ;  /* 0x000000000000794d */ /* 0x000fea0003800000 */
.L_x_1:
[----:B------:R-:W-:-:S00]  /*0130*/  BRA `(.L_x_1) ;  /* 0xfffffffc00fc7947 */ /* 0x000fc0000383ffff */
[----:B------:R-:W-:-:S00]  /*0140*/  NOP ;  /* 0x0000000000007918 */ /* 0x000fc00000000000 */
        /* <DEDUP_REMOVED lines=11> */
.L_x_2:


//--------------------- .nv.global.init           --------------------------
	.section	.nv.global.init,"aw",@progbits
.nv.global.init:
	.type		$str,@object
	.size		$str,(.L_0 - $str)
$str:
        /*0000*/ 	.byte	0x48, 0x65, 0x6c, 0x6c, 0x6f, 0x20, 0x66, 0x72, 0x6f, 0x6d, 0x20, 0x74, 0x68, 0x72, 0x65, 0x61
        /*0010*/ 	.byte	0x64, 0x20, 0x25, 0x64, 0x20, 0x61, 0x6e, 0x64, 0x20, 0x25, 0x64, 0x20, 0x69, 0x6e, 0x20, 0x62
        /*0020*/ 	.byte	0x6c, 0x6f, 0x63, 0x6b, 0x20, 0x25, 0x64, 0x20, 0x61, 0x6e, 0x64, 0x20, 0x25, 0x64, 0x20, 0x0a
        /*0030*/ 	.byte	0x00
.L_0:


//--------------------- .nv.shared.reserved.0     --------------------------
	.section	.nv.shared.reserved.0,"aw",@nobits
	.weak		__nv_reservedSMEM_offset_0_alias
	.size		__nv_reservedSMEM_offset_0_alias, 0, 64
	.other		__nv_reservedSMEM_offset_0_alias,@"STO_CUDA_RESERVED_SHARED STV_DEFAULT"
__nv_reservedSMEM_offset_0_alias:
	.zero		0
	.zero		64


//--------------------- .nv.constant0._Z8kernel10Pi --------------------------
	.section	.nv.constant0._Z8kernel10Pi,"a",@progbits
	.sectionflags	@""
	.align	4
.nv.constant0._Z8kernel10Pi:
	.zero		904


//--------------------- SYMBOLS --------------------------

	.type		.nv.reservedSmem.offset0,@object
	.size		.nv.reservedSmem.offset0,0x4
	.type		vprintf,@function
